//
// Generated by NVIDIA NVVM Compiler
//
// Compiler Build ID: CL-36424714
// Cuda compilation tools, release 13.0, V13.0.88
// Based on NVVM 20.0.0
//

.version 9.0
.target sm_100
.address_size 64

	// .globl	_Z19rotateReadStudent2DPcS_ii
.extern .shared .align 16 .b8 s_read[];

.visible .entry _Z19rotateReadStudent2DPcS_ii(
	.param .u64 .ptr .align 1 _Z19rotateReadStudent2DPcS_ii_param_0,
	.param .u64 .ptr .align 1 _Z19rotateReadStudent2DPcS_ii_param_1,
	.param .u32 _Z19rotateReadStudent2DPcS_ii_param_2,
	.param .u32 _Z19rotateReadStudent2DPcS_ii_param_3
)
{
	.reg .b16 	%rs<3>;
	.reg .b32 	%r<17>;
	.reg .b64 	%rd<10>;

	ld.param.u64 	%rd1, [_Z19rotateReadStudent2DPcS_ii_param_0];
	ld.param.u64 	%rd2, [_Z19rotateReadStudent2DPcS_ii_param_1];
	ld.param.u32 	%r1, [_Z19rotateReadStudent2DPcS_ii_param_2];
	ld.param.u32 	%r2, [_Z19rotateReadStudent2DPcS_ii_param_3];
	cvta.to.global.u64 	%rd3, %rd2;
	cvta.to.global.u64 	%rd4, %rd1;
	mov.u32 	%r3, %ctaid.x;
	mov.u32 	%r4, %ntid.x;
	mov.u32 	%r5, %tid.x;
	mad.lo.s32 	%r6, %r3, %r4, %r5;
	mov.u32 	%r7, %ctaid.y;
	mov.u32 	%r8, %ntid.y;
	mov.u32 	%r9, %tid.y;
	mad.lo.s32 	%r10, %r7, %r8, %r9;
	cvt.s64.s32 	%rd5, %r6;
	add.s64 	%rd6, %rd4, %rd5;
	ld.global.u8 	%rs1, [%rd6];
	mov.u32 	%r11, s_read;
	add.s32 	%r12, %r11, %r6;
	st.shared.u8 	[%r12], %rs1;
	bar.sync 	0;
	mul.lo.s32 	%r13, %r2, %r10;
	cvt.s64.s32 	%rd7, %r13;
	add.s32 	%r14, %r6, %r10;
	rem.s32 	%r15, %r14, %r1;
	add.s32 	%r16, %r11, %r15;
	ld.shared.u8 	%rs2, [%r16];
	add.s64 	%rd8, %rd7, %rd5;
	add.s64 	%rd9, %rd3, %rd8;
	st.global.u8 	[%rd9], %rs2;
	ret;

}
	// .globl	_Z19rotateReadStudent3DPcS_ii
.visible .entry _Z19rotateReadStudent3DPcS_ii(
	.param .u64 .ptr .align 1 _Z19rotateReadStudent3DPcS_ii_param_0,
	.param .u64 .ptr .align 1 _Z19rotateReadStudent3DPcS_ii_param_1,
	.param .u32 _Z19rotateReadStudent3DPcS_ii_param_2,
	.param .u32 _Z19rotateReadStudent3DPcS_ii_param_3
)
{
	.reg .b16 	%rs<3>;
	.reg .b32 	%r<22>;
	.reg .b64 	%rd<11>;

	ld.param.u64 	%rd1, [_Z19rotateReadStudent3DPcS_ii_param_0];
	ld.param.u64 	%rd2, [_Z19rotateReadStudent3DPcS_ii_param_1];
	ld.param.u32 	%r1, [_Z19rotateReadStudent3DPcS_ii_param_2];
	cvta.to.global.u64 	%rd3, %rd2;
	cvta.to.global.u64 	%rd4, %rd1;
	mov.u32 	%r2, %ctaid.x;
	mov.u32 	%r3, %ntid.x;
	mov.u32 	%r4, %tid.x;
	mad.lo.s32 	%r5, %r2, %r3, %r4;
	mov.u32 	%r6, %ctaid.y;
	mov.u32 	%r7, %ntid.y;
	mov.u32 	%r8, %tid.y;
	mad.lo.s32 	%r9, %r6, %r7, %r8;
	mov.u32 	%r10, %ctaid.z;
	mov.u32 	%r11, %ntid.z;
	mov.u32 	%r12, %tid.z;
	mad.lo.s32 	%r13, %r10, %r11, %r12;
	mul.lo.s32 	%r14, %r1, %r5;
	add.s32 	%r15, %r14, %r9;
	cvt.s64.s32 	%rd5, %r15;
	add.s64 	%rd6, %rd4, %rd5;
	ld.global.u8 	%rs1, [%rd6];
	mov.u32 	%r16, s_read;
	add.s32 	%r17, %r16, %r15;
	st.shared.u8 	[%r17], %rs1;
	bar.sync 	0;
	add.s32 	%r18, %r9, %r13;
	rem.s32 	%r19, %r18, %r1;
	add.s32 	%r20, %r19, %r14;
	cvt.s64.s32 	%rd7, %r20;
	add.s64 	%rd8, %rd4, %rd7;
	ld.global.u8 	%rs2, [%rd8];
	mad.lo.s32 	%r21, %r15, %r1, %r13;
	cvt.s64.s32 	%rd9, %r21;
	add.s64 	%rd10, %rd3, %rd9;
	st.global.u8 	[%rd10], %rs2;
	ret;

}


// ===== COMPILED SASS (sm_100) =====

	.target	sm_100

	.elftype	@"ET_EXEC"


//--------------------- .note.nv.tkinfo           --------------------------
	.section	.note.nv.tkinfo,"",@"SHT_NOTE"
	.sectionflags	@"SHF_NOTE_NV_TKINFO"
	.tkinfo
        /*0018*/ 	.word	0x00000002
        /*0030*/ 	.string	""
        /*0030*/ 	.string	"ptxas"
        /*0030*/ 	.string	"Cuda compilation tools, release 13.0, V13.0.88"
        /*0030*/ 	.string	"Build cuda_13.0.r13.0/compiler.36424714_0"
        /*0030*/ 	.string	"-arch sm_100 -m 64 "



//--------------------- .note.nv.cuinfo           --------------------------
	.section	.note.nv.cuinfo,"",@"SHT_NOTE"
	.sectionflags	@"SHF_NOTE_NV_CUINFO"
        /*0018*/ 	.short	0x0002
        /*001a*/ 	.short	0x0064
        /*001c*/ 	.short	0x0082
	.zero		2


//--------------------- .nv.info                  --------------------------
	.section	.nv.info,"",@"SHT_CUDA_INFO"
	.align	4


	//----- nvinfo : EIATTR_REGCOUNT
	.align		4
        /*0000*/ 	.byte	0x04, 0x2f
        /*0002*/ 	.short	(.L_1 - .L_0)
	.align		4
.L_0:
        /*0004*/ 	.word	index@(_Z19rotateReadStudent2DPcS_ii)
        /*0008*/ 	.word	0x00000010


	//----- nvinfo : EIATTR_FRAME_SIZE
	.align		4
.L_1:
        /*000c*/ 	.byte	0x04, 0x11
        /*000e*/ 	.short	(.L_3 - .L_2)
	.align		4
.L_2:
        /*0010*/ 	.word	index@(_Z19rotateReadStudent2DPcS_ii)
        /*0014*/ 	.word	0x00000000


	//----- nvinfo : EIATTR_REGCOUNT
	.align		4
.L_3:
        /*0018*/ 	.byte	0x04, 0x2f
        /*001a*/ 	.short	(.L_5 - .L_4)
	.align		4
.L_4:
        /*001c*/ 	.word	index@(_Z19rotateReadStudent3DPcS_ii)
        /*0020*/ 	.word	0x00000010


	//----- nvinfo : EIATTR_FRAME_SIZE
	.align		4
.L_5:
        /*0024*/ 	.byte	0x04, 0x11
        /*0026*/ 	.short	(.L_7 - .L_6)
	.align		4
.L_6:
        /*0028*/ 	.word	index@(_Z19rotateReadStudent3DPcS_ii)
        /*002c*/ 	.word	0x00000000


	//----- nvinfo : EIATTR_MIN_STACK_SIZE
	.align		4
.L_7:
        /*0030*/ 	.byte	0x04, 0x12
        /*0032*/ 	.short	(.L_9 - .L_8)
	.align		4
.L_8:
        /*0034*/ 	.word	index@(_Z19rotateReadStudent3DPcS_ii)
        /*0038*/ 	.word	0x00000000


	//----- nvinfo : EIATTR_MIN_STACK_SIZE
	.align		4
.L_9:
        /*003c*/ 	.byte	0x04, 0x12
        /*003e*/ 	.short	(.L_11 - .L_10)
	.align		4
.L_10:
        /*0040*/ 	.word	index@(_Z19rotateReadStudent2DPcS_ii)
        /*0044*/ 	.word	0x00000000
.L_11:


//--------------------- .nv.compat                --------------------------
	.section	.nv.compat,"",@"SHT_CUDA_COMPAT_INFO"
	.align	4
        /*0000*/ 	.byte	0x02, 0x09, 0x00, 0x00, 0x02, 0x02, 0x01, 0x00, 0x02, 0x05, 0x05, 0x00, 0x03, 0x07, 0x01, 0x01
        /*0010*/ 	.byte	0x02, 0x03, 0x00, 0x00, 0x02, 0x06, 0x01, 0x00, 0x04, 0x0b, 0x08, 0x00, 0x09, 0x00, 0x00, 0x00
        /*0020*/ 	.byte	0x00, 0x00, 0x00, 0x00


//--------------------- .nv.info._Z19rotateReadStudent3DPcS_ii --------------------------
	.section	.nv.info._Z19rotateReadStudent3DPcS_ii,"",@"SHT_CUDA_INFO"
	.sectionflags	@""
	.align	4


	//----- nvinfo : EIATTR_CUDA_API_VERSION
	.align		4
        /*0000*/ 	.byte	0x04, 0x37
        /*0002*/ 	.short	(.L_13 - .L_12)
.L_12:
        /*0004*/ 	.word	0x00000082


	//----- nvinfo : EIATTR_KPARAM_INFO
	.align		4
.L_13:
        /*0008*/ 	.byte	0x04, 0x17
        /*000a*/ 	.short	(.L_15 - .L_14)
.L_14:
        /*000c*/ 	.word	0x00000000
        /*0010*/ 	.short	0x0003
        /*0012*/ 	.short	0x0014
        /*0014*/ 	.byte	0x00, 0xf0, 0x11, 0x00


	//----- nvinfo : EIATTR_KPARAM_INFO
	.align		4
.L_15:
        /*0018*/ 	.byte	0x04, 0x17
        /*001a*/ 	.short	(.L_17 - .L_16)
.L_16:
        /*001c*/ 	.word	0x00000000
        /*0020*/ 	.short	0x0002
        /*0022*/ 	.short	0x0010
        /*0024*/ 	.byte	0x00, 0xf0, 0x11, 0x00


	//----- nvinfo : EIATTR_KPARAM_INFO
	.align		4
.L_17:
        /*0028*/ 	.byte	0x04, 0x17
        /*002a*/ 	.short	(.L_19 - .L_18)
.L_18:
        /*002c*/ 	.word	0x00000000
        /*0030*/ 	.short	0x0001
        /*0032*/ 	.short	0x0008
        /*0034*/ 	.byte	0x00, 0xf5, 0x21, 0x00


	//----- nvinfo : EIATTR_KPARAM_INFO
	.align		4
.L_19:
        /*0038*/ 	.byte	0x04, 0x17
        /*003a*/ 	.short	(.L_21 - .L_20)
.L_20:
        /*003c*/ 	.word	0x00000000
        /*0040*/ 	.short	0x0000
        /*0042*/ 	.short	0x0000
        /*0044*/ 	.byte	0x00, 0xf5, 0x21, 0x00


	//----- nvinfo : EIATTR_SPARSE_MMA_MASK
	.align		4
.L_21:
        /*0048*/ 	.byte	0x03, 0x50
        /*004a*/ 	.short	0x0000


	//----- nvinfo : EIATTR_MAXREG_COUNT
	.align		4
        /*004c*/ 	.byte	0x03, 0x1b
        /*004e*/ 	.short	0x00ff


	//----- nvinfo : EIATTR_NUM_BARRIERS
	.align		4
        /*0050*/ 	.byte	0x02, 0x4c
        /*0052*/ 	.byte	0x01
	.zero		1


	//----- nvinfo : EIATTR_MERCURY_ISA_VERSION
	.align		4
        /*0054*/ 	.byte	0x03, 0x5f
        /*0056*/ 	.short	0x0101


	//----- nvinfo : EIATTR_VRC_CTA_INIT_COUNT
	.align		4
        /*0058*/ 	.byte	0x02, 0x4a
	.zero		1
	.zero		1


	//----- nvinfo : EIATTR_EXIT_INSTR_OFFSETS
	.align		4
        /*005c*/ 	.byte	0x04, 0x1c
        /*005e*/ 	.short	(.L_23 - .L_22)


	//   ....[0]....
.L_22:
        /*0060*/ 	.word	0x00000390


	//----- nvinfo : EIATTR_CBANK_PARAM_SIZE
	.align		4
.L_23:
        /*0064*/ 	.byte	0x03, 0x19
        /*0066*/ 	.short	0x0018


	//----- nvinfo : EIATTR_PARAM_CBANK
	.align		4
        /*0068*/ 	.byte	0x04, 0x0a
        /*006a*/ 	.short	(.L_25 - .L_24)
	.align		4
.L_24:
        /*006c*/ 	.word	index@(.nv.constant0._Z19rotateReadStudent3DPcS_ii)
        /*0070*/ 	.short	0x0380
        /*0072*/ 	.short	0x0018


	//----- nvinfo : EIATTR_SW_WAR
	.align		4
.L_25:
        /*0074*/ 	.byte	0x04, 0x36
        /*0076*/ 	.short	(.L_27 - .L_26)
.L_26:
        /*0078*/ 	.word	0x00000008
.L_27:


//--------------------- .nv.info._Z19rotateReadStudent2DPcS_ii --------------------------
	.section	.nv.info._Z19rotateReadStudent2DPcS_ii,"",@"SHT_CUDA_INFO"
	.sectionflags	@""
	.align	4


	//----- nvinfo : EIATTR_CUDA_API_VERSION
	.align		4
        /*0000*/ 	.byte	0x04, 0x37
        /*0002*/ 	.short	(.L_29 - .L_28)
.L_28:
        /*0004*/ 	.word	0x00000082


	//----- nvinfo : EIATTR_KPARAM_INFO
	.align		4
.L_29:
        /*0008*/ 	.byte	0x04, 0x17
        /*000a*/ 	.short	(.L_31 - .L_30)
.L_30:
        /*000c*/ 	.word	0x00000000
        /*0010*/ 	.short	0x0003
        /*0012*/ 	.short	0x0014
        /*0014*/ 	.byte	0x00, 0xf0, 0x11, 0x00


	//----- nvinfo : EIATTR_KPARAM_INFO
	.align		4
.L_31:
        /*0018*/ 	.byte	0x04, 0x17
        /*001a*/ 	.short	(.L_33 - .L_32)
.L_32:
        /*001c*/ 	.word	0x00000000
        /*0020*/ 	.short	0x0002
        /*0022*/ 	.short	0x0010
        /*0024*/ 	.byte	0x00, 0xf0, 0x11, 0x00


	//----- nvinfo : EIATTR_KPARAM_INFO
	.align		4
.L_33:
        /*0028*/ 	.byte	0x04, 0x17
        /*002a*/ 	.short	(.L_35 - .L_34)
.L_34:
        /*002c*/ 	.word	0x00000000
        /*0030*/ 	.short	0x0001
        /*0032*/ 	.short	0x0008
        /*0034*/ 	.byte	0x00, 0xf5, 0x21, 0x00


	//----- nvinfo : EIATTR_KPARAM_INFO
	.align		4
.L_35:
        /*0038*/ 	.byte	0x04, 0x17
        /*003a*/ 	.short	(.L_37 - .L_36)
.L_36:
        /*003c*/ 	.word	0x00000000
        /*0040*/ 	.short	0x0000
        /*0042*/ 	.short	0x0000
        /*0044*/ 	.byte	0x00, 0xf5, 0x21, 0x00


	//----- nvinfo : EIATTR_SPARSE_MMA_MASK
	.align		4
.L_37:
        /*0048*/ 	.byte	0x03, 0x50
        /*004a*/ 	.short	0x0000


	//----- nvinfo : EIATTR_MAXREG_COUNT
	.align		4
        /*004c*/ 	.byte	0x03, 0x1b
        /*004e*/ 	.short	0x00ff


	//----- nvinfo : EIATTR_NUM_BARRIERS
	.align		4
        /*0050*/ 	.byte	0x02, 0x4c
        /*0052*/ 	.byte	0x01
	.zero		1


	//----- nvinfo : EIATTR_MERCURY_ISA_VERSION
	.align		4
        /*0054*/ 	.byte	0x03, 0x5f
        /*0056*/ 	.short	0x0101


	//----- nvinfo : EIATTR_VRC_CTA_INIT_COUNT
	.align		4
        /*0058*/ 	.byte	0x02, 0x4a
	.zero		1
	.zero		1


	//----- nvinfo : EIATTR_EXIT_INSTR_OFFSETS
	.align		4
        /*005c*/ 	.byte	0x04, 0x1c
        /*005e*/ 	.short	(.L_39 - .L_38)


	//   ....[0]....
.L_38:
        /*0060*/ 	.word	0x00000330


	//----- nvinfo : EIATTR_CBANK_PARAM_SIZE
	.align		4
.L_39:
        /*0064*/ 	.byte	0x03, 0x19
        /*0066*/ 	.short	0x0018


	//----- nvinfo : EIATTR_PARAM_CBANK
	.align		4
        /*0068*/ 	.byte	0x04, 0x0a
        /*006a*/ 	.short	(.L_41 - .L_40)
	.align		4
.L_40:
        /*006c*/ 	.word	index@(.nv.constant0._Z19rotateReadStudent2DPcS_ii)
        /*0070*/ 	.short	0x0380
        /*0072*/ 	.short	0x0018


	//----- nvinfo : EIATTR_SW_WAR
	.align		4
.L_41:
        /*0074*/ 	.byte	0x04, 0x36
        /*0076*/ 	.short	(.L_43 - .L_42)
.L_42:
        /*0078*/ 	.word	0x00000008
.L_43:


//--------------------- .nv.callgraph             --------------------------
	.section	.nv.callgraph,"",@"SHT_CUDA_CALLGRAPH"
	.align	4
	.sectionentsize	8
	.align		4
        /*0000*/ 	.word	0x00000000
	.align		4
        /*0004*/ 	.word	0xffffffff
	.align		4
        /*0008*/ 	.word	0x00000000
	.align		4
        /*000c*/ 	.word	0xfffffffe
	.align		4
        /*0010*/ 	.word	0x00000000
	.align		4
        /*0014*/ 	.word	0xfffffffd
	.align		4
        /*0018*/ 	.word	0x00000000
	.align		4
        /*001c*/ 	.word	0xfffffffc


//--------------------- .text._Z19rotateReadStudent3DPcS_ii --------------------------
	.section	.text._Z19rotateReadStudent3DPcS_ii,"ax",@progbits
	.align	128
        .global         _Z19rotateReadStudent3DPcS_ii
        .type           _Z19rotateReadStudent3DPcS_ii,@function
        .size           _Z19rotateReadStudent3DPcS_ii,(.L_x_2 - _Z19rotateReadStudent3DPcS_ii)
        .other          _Z19rotateReadStudent3DPcS_ii,@"STO_CUDA_ENTRY STV_DEFAULT"
_Z19rotateReadStudent3DPcS_ii:
.text._Z19rotateReadStudent3DPcS_ii:
[----:B------:R-:W-:Y:S01]  /*0000*/  LDC R1, c[0x0][0x37c] ;  /* 0x0000df00ff017b82 */ /* 0x000fe20000000800 */
[----:B------:R-:W0:Y:S07]  /*0010*/  S2R R2, SR_TID.X ;  /* 0x0000000000027919 */ /* 0x000e2e0000002100 */
[----:B------:R-:W0:Y:S01]  /*0020*/  S2UR UR4, SR_CTAID.X ;  /* 0x00000000000479c3 */ /* 0x000e220000002500 */
[----:B------:R-:W1:Y:S01]  /*0030*/  LDCU.64 UR8, c[0x0][0x380] ;  /* 0x00007000ff0877ac */ /* 0x000e620008000a00 */
[----:B------:R-:W2:Y:S01]  /*0040*/  S2R R4, SR_TID.Y ;  /* 0x0000000000047919 */ /* 0x000ea20000002200 */
[----:B------:R-:W3:Y:S05]  /*0050*/  LDCU.64 UR6, c[0x0][0x358] ;  /* 0x00006b00ff0677ac */ /* 0x000eea0008000a00 */
[----:B------:R-:W0:Y:S08]  /*0060*/  LDC R7, c[0x0][0x360] ;  /* 0x0000d800ff077b82 */ /* 0x000e300000000800 */
[----:B------:R-:W2:Y:S08]  /*0070*/  S2UR UR5, SR_CTAID.Y ;  /* 0x00000000000579c3 */ /* 0x000eb00000002600 */
[----:B------:R-:W2:Y:S08]  /*0080*/  LDC R3, c[0x0][0x364] ;  /* 0x0000d900ff037b82 */ /* 0x000eb00000000800 */
[----:B------:R-:W4:Y:S01]  /*0090*/  LDC R0, c[0x0][0x390] ;  /* 0x0000e400ff007b82 */ /* 0x000f220000000800 */
[----:B0-----:R-:W-:-:S02]  /*00a0*/  IMAD R7, R7, UR4, R2 ;  /* 0x0000000407077c24 */ /* 0x001fc4000f8e0202 */
[----:B--2---:R-:W-:-:S04]  /*00b0*/  IMAD R2, R3, UR5, R4 ;  /* 0x0000000503027c24 */ /* 0x004fc8000f8e0204 */
[----:B----4-:R-:W-:-:S05]  /*00c0*/  IMAD R3, R7, R0, R2 ;  /* 0x0000000007037224 */ /* 0x010fca00078e0202 */
[----:B-1----:R-:W-:-:S04]  /*00d0*/  IADD3 R8, P0, PT, R3, UR8, RZ ;  /* 0x0000000803087c10 */ /* 0x002fc8000ff1e0ff */
[----:B------:R-:W-:-:S05]  /*00e0*/  LEA.HI.X.SX32 R9, R3, UR9, 0x1, P0 ;  /* 0x0000000903097c11 */ /* 0x000fca00080f0eff */
[----:B---3--:R0:W2:Y:S01]  /*00f0*/  LDG.E.U8 R8, desc[UR6][R8.64] ;  /* 0x0000000608087981 */ /* 0x0080a2000c1e1100 */
[----:B------:R-:W-:Y:S01]  /*0100*/  IABS R13, R0 ;  /* 0x00000000000d7213 */ /* 0x000fe20000000000 */
[----:B------:R-:W0:Y:S01]  /*0110*/  S2UR UR4, SR_CTAID.Z ;  /* 0x00000000000479c3 */ /* 0x000e220000002700 */
[----:B------:R-:W0:Y:S02]  /*0120*/  S2R R11, SR_TID.Z ;  /* 0x00000000000b7919 */ /* 0x000e240000002300 */
[----:B------:R-:W1:Y:S05]  /*0130*/  I2F.RP R6, R13 ;  /* 0x0000000d00067306 */ /* 0x000e6a0000209400 */
[----:B------:R-:W0:Y:S08]  /*0140*/  LDC R10, c[0x0][0x368] ;  /* 0x0000da00ff0a7b82 */ /* 0x000e300000000800 */
[----:B------:R-:W3:Y:S01]  /*0150*/  S2UR UR5, SR_CgaCtaId ;  /* 0x00000000000579c3 */ /* 0x000ee20000008800 */
[----:B-1----:R-:W1:Y:S01]  /*0160*/  MUFU.RCP R6, R6 ;  /* 0x0000000600067308 */ /* 0x002e620000001000 */
[----:B0-----:R-:W-:Y:S01]  /*0170*/  IMAD R9, R10, UR4, R11 ;  /* 0x000000040a097c24 */ /* 0x001fe2000f8e020b */
[----:B------:R-:W-:Y:S01]  /*0180*/  UMOV UR4, 0x400 ;  /* 0x0000040000047882 */ /* 0x000fe20000000000 */
[----:B-1----:R-:W-:-:S02]  /*0190*/  VIADD R4, R6, 0xffffffe ;  /* 0x0ffffffe06047836 */ /* 0x002fc40000000000 */
[----:B------:R-:W-:-:S03]  /*01a0*/  IMAD.IADD R2, R2, 0x1, R9 ;  /* 0x0000000102027824 */ /* 0x000fc600078e0209 */
[----:B------:R0:W1:Y:S01]  /*01b0*/  F2I.FTZ.U32.TRUNC.NTZ R5, R4 ;  /* 0x0000000400057305 */ /* 0x000062000021f000 */
[----:B---3--:R-:W-:Y:S01]  /*01c0*/  ULEA UR4, UR5, UR4, 0x18 ;  /* 0x0000000405047291 */ /* 0x008fe2000f8ec0ff */
[----:B------:R-:W-:Y:S02]  /*01d0*/  IABS R6, R2 ;  /* 0x0000000200067213 */ /* 0x000fe40000000000 */
[----:B------:R-:W-:Y:S01]  /*01e0*/  ISETP.GE.AND P2, PT, R2, RZ, PT ;  /* 0x000000ff0200720c */ /* 0x000fe20003f46270 */
[----:B0-----:R-:W-:Y:S02]  /*01f0*/  HFMA2 R4, -RZ, RZ, 0, 0 ;  /* 0x00000000ff047431 */ /* 0x001fe400000001ff */
[----:B-1----:R-:W-:-:S05]  /*0200*/  IMAD.MOV R12, RZ, RZ, -R5 ;  /* 0x000000ffff0c7224 */ /* 0x002fca00078e0a05 */
[----:B------:R-:W-:-:S05]  /*0210*/  MOV R10, R12 ;  /* 0x0000000c000a7202 */ /* 0x000fca0000000f00 */
[----:B------:R-:W-:-:S04]  /*0220*/  IMAD R11, R10, R13, RZ ;  /* 0x0000000d0a0b7224 */ /* 0x000fc800078e02ff */
[----:B------:R-:W-:-:S06]  /*0230*/  IMAD.HI.U32 R5, R5, R11, R4 ;  /* 0x0000000b05057227 */ /* 0x000fcc00078e0004 */
[----:B------:R-:W-:-:S04]  /*0240*/  IMAD.HI.U32 R5, R5, R6, RZ ;  /* 0x0000000605057227 */ /* 0x000fc800078e00ff */
[----:B------:R-:W-:-:S04]  /*0250*/  IMAD.MOV R5, RZ, RZ, -R5 ;  /* 0x000000ffff057224 */ /* 0x000fc800078e0a05 */
[----:B------:R-:W-:-:S05]  /*0260*/  IMAD R4, R13, R5, R6 ;  /* 0x000000050d047224 */ /* 0x000fca00078e0206 */
[----:B------:R-:W-:-:S13]  /*0270*/  ISETP.GT.U32.AND P0, PT, R13, R4, PT ;  /* 0x000000040d00720c */ /* 0x000fda0003f04070 */
[----:B------:R-:W-:Y:S02]  /*0280*/  @!P0 IADD3 R4, PT, PT, R4, -R13, RZ ;  /* 0x8000000d04048210 */ /* 0x000fe40007ffe0ff */
[----:B------:R-:W-:Y:S02]  /*0290*/  ISETP.NE.AND P0, PT, R0, RZ, PT ;  /* 0x000000ff0000720c */ /* 0x000fe40003f05270 */
[----:B------:R-:W-:-:S13]  /*02a0*/  ISETP.GT.U32.AND P1, PT, R13, R4, PT ;  /* 0x000000040d00720c */ /* 0x000fda0003f24070 */
[----:B------:R-:W-:-:S05]  /*02b0*/  @!P1 IMAD.IADD R4, R4, 0x1, -R13 ;  /* 0x0000000104049824 */ /* 0x000fca00078e0a0d */
[----:B------:R-:W-:Y:S02]  /*02c0*/  @!P2 IADD3 R4, PT, PT, -R4, RZ, RZ ;  /* 0x000000ff0404a210 */ /* 0x000fe40007ffe1ff */
[----:B------:R-:W-:-:S05]  /*02d0*/  @!P0 LOP3.LUT R4, RZ, R0, RZ, 0x33, !PT ;  /* 0x00000000ff048212 */ /* 0x000fca00078e33ff */
[----:B------:R-:W-:-:S05]  /*02e0*/  IMAD R7, R7, R0, R4 ;  /* 0x0000000007077224 */ /* 0x000fca00078e0204 */
[----:B------:R-:W-:-:S04]  /*02f0*/  IADD3 R4, P0, PT, R7, UR8, RZ ;  /* 0x0000000807047c10 */ /* 0x000fc8000ff1e0ff */
[----:B------:R-:W-:Y:S01]  /*0300*/  LEA.HI.X.SX32 R5, R7, UR9, 0x1, P0 ;  /* 0x0000000907057c11 */ /* 0x000fe200080f0eff */
[----:B--2---:R-:W-:Y:S01]  /*0310*/  STS.U8 [R3+UR4], R8 ;  /* 0x0000000803007988 */ /* 0x004fe20008000004 */
[----:B------:R-:W0:Y:S01]  /*0320*/  LDCU.64 UR4, c[0x0][0x388] ;  /* 0x00007100ff0477ac */ /* 0x000e220008000a00 */
[----:B------:R-:W-:Y:S06]  /*0330*/  BAR.SYNC.DEFER_BLOCKING 0x0 ;  /* 0x0000000000007b1d */ /* 0x000fec0000010000 */
[----:B------:R-:W2:Y:S01]  /*0340*/  LDG.E.U8 R5, desc[UR6][R4.64] ;  /* 0x0000000604057981 */ /* 0x000ea2000c1e1100 */
[----:B------:R-:W-:-:S05]  /*0350*/  IMAD R0, R3, R0, R9 ;  /* 0x0000000003007224 */ /* 0x000fca00078e0209 */
[----:B0-----:R-:W-:-:S04]  /*0360*/  IADD3 R6, P0, PT, R0, UR4, RZ ;  /* 0x0000000400067c10 */ /* 0x001fc8000ff1e0ff */
[----:B------:R-:W-:-:S05]  /*0370*/  LEA.HI.X.SX32 R7, R0, UR5, 0x1, P0 ;  /* 0x0000000500077c11 */ /* 0x000fca00080f0eff */
[----:B--2---:R-:W-:Y:S01]  /*0380*/  STG.E.U8 desc[UR6][R6.64], R5 ;  /* 0x0000000506007986 */ /* 0x004fe2000c101106 */
[----:B------:R-:W-:Y:S05]  /*0390*/  EXIT ;  /* 0x000000000000794d */ /* 0x000fea0003800000 */
.L_x_0:
[----:B------:R-:W-:-:S00]  /*03a0*/  BRA `(.L_x_0) ;  /* 0xfffffffc00fc7947 */ /* 0x000fc0000383ffff */
[----:B------:R-:W-:-:S00]  /*03b0*/  NOP ;  /* 0x0000000000007918 */ /* 0x000fc00000000000 */
        /* <DEDUP_REMOVED lines=12> */
.L_x_2:


//--------------------- .text._Z19rotateReadStudent2DPcS_ii --------------------------
	.section	.text._Z19rotateReadStudent2DPcS_ii,"ax",@progbits
	.align	128
        .global         _Z19rotateReadStudent2DPcS_ii
        .type           _Z19rotateReadStudent2DPcS_ii,@function
        .size           _Z19rotateReadStudent2DPcS_ii,(.L_x_3 - _Z19rotateReadStudent2DPcS_ii)
        .other          _Z19rotateReadStudent2DPcS_ii,@"STO_CUDA_ENTRY STV_DEFAULT"
_Z19rotateReadStudent2DPcS_ii:
.text._Z19rotateReadStudent2DPcS_ii:
[----:B------:R-:W-:Y:S01]  /*0000*/  LDC R1, c[0x0][0x37c] ;  /* 0x0000df00ff017b82 */ /* 0x000fe20000000800 */
[----:B------:R-:W0:Y:S07]  /*0010*/  S2R R3, SR_TID.X ;  /* 0x0000000000037919 */ /* 0x000e2e0000002100 */
[----:B------:R-:W0:Y:S01]  /*0020*/  S2UR UR4, SR_CTAID.X ;  /* 0x00000000000479c3 */ /* 0x000e220000002500 */
[----:B------:R-:W1:Y:S01]  /*0030*/  LDCU.64 UR8, c[0x0][0x380] ;  /* 0x00007000ff0877ac */ /* 0x000e620008000a00 */
[----:B------:R-:W2:Y:S06]  /*0040*/  LDCU.64 UR6, c[0x0][0x358] ;  /* 0x00006b00ff0677ac */ /* 0x000eac0008000a00 */
[----:B------:R-:W0:Y:S02]  /*0050*/  LDC R4, c[0x0][0x360] ;  /* 0x0000d800ff047b82 */ /* 0x000e240000000800 */
[----:B0-----:R-:W-:-:S06]  /*0060*/  IMAD R4, R4, UR4, R3 ;  /* 0x0000000404047c24 */ /* 0x001fcc000f8e0203 */
[----:B------:R-:W0:Y:S01]  /*0070*/  LDC.64 R2, c[0x0][0x390] ;  /* 0x0000e400ff027b82 */ /* 0x000e220000000a00 */
[----:B------:R-:W-:Y:S02]  /*0080*/  SHF.R.S32.HI R0, RZ, 0x1f, R4 ;  /* 0x0000001fff007819 */ /* 0x000fe40000011404 */
[----:B-1----:R-:W-:-:S04]  /*0090*/  IADD3 R6, P0, PT, R4, UR8, RZ ;  /* 0x0000000804067c10 */ /* 0x002fc8000ff1e0ff */
[----:B------:R-:W-:-:S06]  /*00a0*/  IADD3.X R7, PT, PT, R0, UR9, RZ, P0, !PT ;  /* 0x0000000900077c10 */ /* 0x000fcc00087fe4ff */
[----:B--2---:R1:W2:Y:S01]  /*00b0*/  LDG.E.U8 R7, desc[UR6][R6.64] ;  /* 0x0000000606077981 */ /* 0x0042a2000c1e1100 */
[----:B------:R-:W3:Y:S01]  /*00c0*/  S2UR UR4, SR_CTAID.Y ;  /* 0x00000000000479c3 */ /* 0x000ee20000002600 */
[----:B------:R-:W3:Y:S01]  /*00d0*/  S2R R12, SR_TID.Y ;  /* 0x00000000000c7919 */ /* 0x000ee20000002200 */
[----:B0-----:R-:W-:-:S06]  /*00e0*/  IABS R11, R2 ;  /* 0x00000002000b7213 */ /* 0x001fcc0000000000 */
[----:B------:R-:W3:Y:S01]  /*00f0*/  LDC R5, c[0x0][0x364] ;  /* 0x0000d900ff057b82 */ /* 0x000ee20000000800 */
[----:B------:R-:W0:Y:S07]  /*0100*/  I2F.RP R10, R11 ;  /* 0x0000000b000a7306 */ /* 0x000e2e0000209400 */
[----:B------:R-:W4:Y:S01]  /*0110*/  S2UR UR5, SR_CgaCtaId ;  /* 0x00000000000579c3 */ /* 0x000f220000008800 */
[----:B0-----:R-:W0:Y:S01]  /*0120*/  MUFU.RCP R10, R10 ;  /* 0x0000000a000a7308 */ /* 0x001e220000001000 */
[----:B---3--:R-:W-:Y:S01]  /*0130*/  IMAD R5, R5, UR4, R12 ;  /* 0x0000000405057c24 */ /* 0x008fe2000f8e020c */
[----:B------:R-:W-:-:S03]  /*0140*/  UMOV UR4, 0x400 ;  /* 0x0000040000047882 */ /* 0x000fc60000000000 */
[----:B------:R-:W-:Y:S01]  /*0150*/  IMAD R3, R5, R3, RZ ;  /* 0x0000000305037224 */ /* 0x000fe200078e02ff */
[----:B----4-:R-:W-:Y:S01]  /*0160*/  ULEA UR4, UR5, UR4, 0x18 ;  /* 0x0000000405047291 */ /* 0x010fe2000f8ec0ff */
[----:B0-----:R-:W-:-:S04]  /*0170*/  VIADD R8, R10, 0xffffffe ;  /* 0x0ffffffe0a087836 */ /* 0x001fc80000000000 */
[----:B------:R0:W1:Y:S02]  /*0180*/  F2I.FTZ.U32.TRUNC.NTZ R9, R8 ;  /* 0x0000000800097305 */ /* 0x000064000021f000 */
[----:B0-----:R-:W-:Y:S02]  /*0190*/  IMAD.MOV.U32 R8, RZ, RZ, RZ ;  /* 0x000000ffff087224 */ /* 0x001fe400078e00ff */
[----:B-1----:R-:W-:-:S04]  /*01a0*/  IMAD.MOV R6, RZ, RZ, -R9 ;  /* 0x000000ffff067224 */ /* 0x002fc800078e0a09 */
[----:B------:R-:W-:Y:S01]  /*01b0*/  IMAD.MOV.U32 R12, RZ, RZ, R6 ;  /* 0x000000ffff0c7224 */ /* 0x000fe200078e0006 */
[----:B------:R-:W-:-:S03]  /*01c0*/  IADD3 R6, PT, PT, R4, R5, RZ ;  /* 0x0000000504067210 */ /* 0x000fc60007ffe0ff */
[----:B------:R-:W-:Y:S01]  /*01d0*/  IMAD R13, R12, R11, RZ ;  /* 0x0000000b0c0d7224 */ /* 0x000fe200078e02ff */
[----:B------:R-:W-:Y:S02]  /*01e0*/  IABS R10, R6 ;  /* 0x00000006000a7213 */ /* 0x000fe40000000000 */
[----:B------:R-:W-:Y:S01]  /*01f0*/  ISETP.GE.AND P2, PT, R6, RZ, PT ;  /* 0x000000ff0600720c */ /* 0x000fe20003f46270 */
        /* <DEDUP_REMOVED lines=10> */
[----:B------:R-:W-:Y:S01]  /*02a0*/  @!P0 LOP3.LUT R8, RZ, R2, RZ, 0x33, !PT ;  /* 0x00000002ff088212 */ /* 0x000fe200078e33ff */
[----:B--2---:R-:W-:Y:S01]  /*02b0*/  STS.U8 [R4+UR4], R7 ;  /* 0x0000000704007988 */ /* 0x004fe20008000004 */
[----:B------:R-:W-:Y:S06]  /*02c0*/  BAR.SYNC.DEFER_BLOCKING 0x0 ;  /* 0x0000000000007b1d */ /* 0x000fec0000010000 */
[----:B------:R-:W0:Y:S01]  /*02d0*/  LDS.U8 R9, [R8+UR4] ;  /* 0x0000000408097984 */ /* 0x000e220008000000 */
[----:B------:R-:W1:Y:S02]  /*02e0*/  LDCU.64 UR4, c[0x0][0x388] ;  /* 0x00007100ff0477ac */ /* 0x000e640008000a00 */
[----:B-1----:R-:W-:-:S02]  /*02f0*/  IADD3 R2, P0, P1, R3, UR4, R4 ;  /* 0x0000000403027c10 */ /* 0x002fc4000f91e004 */
[----:B------:R-:W-:-:S04]  /*0300*/  SHF.R.S32.HI R3, RZ, 0x1f, R3 ;  /* 0x0000001fff037819 */ /* 0x000fc80000011403 */
[----:B------:R-:W-:-:S05]  /*0310*/  IADD3.X R3, PT, PT, R3, UR5, R0, P0, P1 ;  /* 0x0000000503037c10 */ /* 0x000fca00087e2400 */
[----:B0-----:R-:W-:Y:S01]  /*0320*/  STG.E.U8 desc[UR6][R2.64], R9 ;  /* 0x0000000902007986 */ /* 0x001fe2000c101106 */
[----:B------:R-:W-:Y:S05]  /*0330*/  EXIT ;  /* 0x000000000000794d */ /* 0x000fea0003800000 */
.L_x_1:
        /* <DEDUP_REMOVED lines=12> */
.L_x_3:


//--------------------- .nv.shared._Z19rotateReadStudent3DPcS_ii --------------------------
	.section	.nv.shared._Z19rotateReadStudent3DPcS_ii,"aw",@nobits
	.sectionflags	@""
	.align	16
	.zero		1024


//--------------------- .nv.shared.reserved.0     --------------------------
	.section	.nv.shared.reserved.0,"aw",@nobits
	.weak		__nv_reservedSMEM_offset_0_alias
	.size		__nv_reservedSMEM_offset_0_alias, 0, 64
	.other		__nv_reservedSMEM_offset_0_alias,@"STO_CUDA_RESERVED_SHARED STV_DEFAULT"
__nv_reservedSMEM_offset_0_alias:
	.zero		0
	.zero		64


//--------------------- .nv.shared._Z19rotateReadStudent2DPcS_ii --------------------------
	.section	.nv.shared._Z19rotateReadStudent2DPcS_ii,"aw",@nobits
	.sectionflags	@""
	.align	16
	.zero		1024


//--------------------- .nv.constant0._Z19rotateReadStudent3DPcS_ii --------------------------
	.section	.nv.constant0._Z19rotateReadStudent3DPcS_ii,"a",@progbits
	.sectionflags	@""
	.align	4
.nv.constant0._Z19rotateReadStudent3DPcS_ii:
	.zero		920


//--------------------- .nv.constant0._Z19rotateReadStudent2DPcS_ii --------------------------
	.section	.nv.constant0._Z19rotateReadStudent2DPcS_ii,"a",@progbits
	.sectionflags	@""
	.align	4
.nv.constant0._Z19rotateReadStudent2DPcS_ii:
	.zero		920


//--------------------- SYMBOLS --------------------------

	.type		.nv.reservedSmem.offset0,@object
	.size		.nv.reservedSmem.offset0,0x4
	.type		.nv.reservedSmem.cap,@object
	.size		.nv.reservedSmem.cap,0x4
